	.headerflags	@"EF_CUDA_TEXMODE_UNIFIED EF_CUDA_64BIT_ADDRESS EF_CUDA_SM86 EF_CUDA_VIRTUAL_SM(EF_CUDA_SM86)"
	.elftype	@"ET_EXEC"


//--------------------- .nv.info                  --------------------------
	.section	.nv.info,"",@"SHT_CUDA_INFO"
	.align	4


	//----- nvinfo : EIATTR_REGCOUNT
	.align		4
        /*0000*/ 	.byte	0x04, 0x2f
        /*0002*/ 	.short	(.L_1 - .L_0)
	.align		4
.L_0:
        /*0004*/ 	.word	index@(triton_per_fused__softmax_add_10)
        /*0008*/ 	.word	0x00000016


	//----- nvinfo : EIATTR_FRAME_SIZE
	.align		4
.L_1:
        /*000c*/ 	.byte	0x04, 0x11
        /*000e*/ 	.short	(.L_3 - .L_2)
	.align		4
.L_2:
        /*0010*/ 	.word	index@(triton_per_fused__softmax_add_10)
        /*0014*/ 	.word	0x00000000


	//----- nvinfo : EIATTR_MIN_STACK_SIZE
	.align		4
.L_3:
        /*0018*/ 	.byte	0x04, 0x12
        /*001a*/ 	.short	(.L_5 - .L_4)
	.align		4
.L_4:
        /*001c*/ 	.word	index@(triton_per_fused__softmax_add_10)
        /*0020*/ 	.word	0x00000000
.L_5:


//--------------------- .nv.info.triton_per_fused__softmax_add_10 --------------------------
	.section	.nv.info.triton_per_fused__softmax_add_10,"",@"SHT_CUDA_INFO"
	.sectionflags	@""
	.align	4


	//----- nvinfo : EIATTR_CUDA_API_VERSION
	.align		4
        /*0000*/ 	.byte	0x04, 0x37
        /*0002*/ 	.short	(.L_7 - .L_6)
.L_6:
        /*0004*/ 	.word	0x00000080


	//----- nvinfo : EIATTR_SW2861232_WAR
	.align		4
.L_7:
        /*0008*/ 	.byte	0x01, 0x35
	.zero		2


	//----- nvinfo : EIATTR_PARAM_CBANK
	.align		4
        /*000c*/ 	.byte	0x04, 0x0a
        /*000e*/ 	.short	(.L_9 - .L_8)
	.align		4
.L_8:
        /*0010*/ 	.word	index@(.nv.constant0.triton_per_fused__softmax_add_10)
        /*0014*/ 	.short	0x0160
        /*0016*/ 	.short	0x0020


	//----- nvinfo : EIATTR_CBANK_PARAM_SIZE
	.align		4
.L_9:
        /*0018*/ 	.byte	0x03, 0x19
        /*001a*/ 	.short	0x0020


	//----- nvinfo : EIATTR_KPARAM_INFO
	.align		4
        /*001c*/ 	.byte	0x04, 0x17
        /*001e*/ 	.short	(.L_11 - .L_10)
.L_10:
        /*0020*/ 	.word	0x00000000
        /*0024*/ 	.short	0x0004
        /*0026*/ 	.short	0x0018
        /*0028*/ 	.byte	0x00, 0xf4, 0x21, 0x00


	//----- nvinfo : EIATTR_KPARAM_INFO
	.align		4
.L_11:
        /*002c*/ 	.byte	0x04, 0x17
        /*002e*/ 	.short	(.L_13 - .L_12)
.L_12:
        /*0030*/ 	.word	0x00000000
        /*0034*/ 	.short	0x0003
        /*0036*/ 	.short	0x0014
        /*0038*/ 	.byte	0x00, 0xf0, 0x11, 0x00


	//----- nvinfo : EIATTR_KPARAM_INFO
	.align		4
.L_13:
        /*003c*/ 	.byte	0x04, 0x17
        /*003e*/ 	.short	(.L_15 - .L_14)
.L_14:
        /*0040*/ 	.word	0x00000000
        /*0044*/ 	.short	0x0002
        /*0046*/ 	.short	0x0010
        /*0048*/ 	.byte	0x00, 0xf0, 0x11, 0x00


	//----- nvinfo : EIATTR_KPARAM_INFO
	.align		4
.L_15:
        /*004c*/ 	.byte	0x04, 0x17
        /*004e*/ 	.short	(.L_17 - .L_16)
.L_16:
        /*0050*/ 	.word	0x00000000
        /*0054*/ 	.short	0x0001
        /*0056*/ 	.short	0x0008
        /*0058*/ 	.byte	0x00, 0xf4, 0x21, 0x00


	//----- nvinfo : EIATTR_KPARAM_INFO
	.align		4
.L_17:
        /*005c*/ 	.byte	0x04, 0x17
        /*005e*/ 	.short	(.L_19 - .L_18)
.L_18:
        /*0060*/ 	.word	0x00000000
        /*0064*/ 	.short	0x0000
        /*0066*/ 	.short	0x0000
        /*0068*/ 	.byte	0x00, 0xf4, 0x21, 0x00


	//----- nvinfo : EIATTR_MAXREG_COUNT
	.align		4
.L_19:
        /*006c*/ 	.byte	0x03, 0x1b
        /*006e*/ 	.short	0x00ff


	//----- nvinfo : EIATTR_COOP_GROUP_MASK_REGIDS
	.align		4
        /*0070*/ 	.byte	0x04, 0x29
        /*0072*/ 	.short	(.L_21 - .L_20)


	//   ....[0]....
.L_20:
        /*0074*/ 	.word	0xffffffff


	//   ....[1]....
        /*0078*/ 	.word	0xffffffff


	//   ....[2]....
        /*007c*/ 	.word	0xffffffff


	//   ....[3]....
        /*0080*/ 	.word	0xffffffff


	//   ....[4]....
        /*0084*/ 	.word	0xffffffff


	//   ....[5]....
        /*0088*/ 	.word	0xffffffff


	//   ....[6]....
        /*008c*/ 	.word	0xffffffff


	//   ....[7]....
        /*0090*/ 	.word	0xffffffff


	//   ....[8]....
        /*0094*/ 	.word	0xffffffff


	//   ....[9]....
        /*0098*/ 	.word	0xffffffff


	//   ....[10]....
        /*009c*/ 	.word	0xffffffff


	//   ....[11]....
        /*00a0*/ 	.word	0xffffffff


	//   ....[12]....
        /*00a4*/ 	.word	0xffffffff


	//   ....[13]....
        /*00a8*/ 	.word	0xffffffff


	//   ....[14]....
        /*00ac*/ 	.word	0xffffffff


	//   ....[15]....
        /*00b0*/ 	.word	0xffffffff


	//   ....[16]....
        /*00b4*/ 	.word	0xffffffff


	//   ....[17]....
        /*00b8*/ 	.word	0xffffffff


	//   ....[18]....
        /*00bc*/ 	.word	0xffffffff


	//   ....[19]....
        /*00c0*/ 	.word	0xffffffff


	//----- nvinfo : EIATTR_COOP_GROUP_INSTR_OFFSETS
	.align		4
.L_21:
        /*00c4*/ 	.byte	0x04, 0x28
        /*00c6*/ 	.short	(.L_23 - .L_22)


	//   ....[0]....
.L_22:
        /*00c8*/ 	.word	0x00000350


	//   ....[1]....
        /*00cc*/ 	.word	0x00000380


	//   ....[2]....
        /*00d0*/ 	.word	0x000003d0


	//   ....[3]....
        /*00d4*/ 	.word	0x00000400


	//   ....[4]....
        /*00d8*/ 	.word	0x00000450


	//   ....[5]....
        /*00dc*/ 	.word	0x00000480


	//   ....[6]....
        /*00e0*/ 	.word	0x000004d0


	//   ....[7]....
        /*00e4*/ 	.word	0x00000500


	//   ....[8]....
        /*00e8*/ 	.word	0x00000550


	//   ....[9]....
        /*00ec*/ 	.word	0x00000580


	//   ....[10]....
        /*00f0*/ 	.word	0x00000790


	//   ....[11]....
        /*00f4*/ 	.word	0x000007c0


	//   ....[12]....
        /*00f8*/ 	.word	0x000007e0


	//   ....[13]....
        /*00fc*/ 	.word	0x00000800


	//   ....[14]....
        /*0100*/ 	.word	0x00000820


	//   ....[15]....
        /*0104*/ 	.word	0x00000840


	//   ....[16]....
        /*0108*/ 	.word	0x00000860


	//   ....[17]....
        /*010c*/ 	.word	0x00000880


	//   ....[18]....
        /*0110*/ 	.word	0x000008a0


	//   ....[19]....
        /*0114*/ 	.word	0x000008c0


	//----- nvinfo : EIATTR_EXIT_INSTR_OFFSETS
	.align		4
.L_23:
        /*0118*/ 	.byte	0x04, 0x1c
        /*011a*/ 	.short	(.L_25 - .L_24)


	//   ....[0]....
.L_24:
        /*011c*/ 	.word	0x00000a60


	//   ....[1]....
        /*0120*/ 	.word	0x00000a80


	//----- nvinfo : EIATTR_REQNTID
	.align		4
.L_25:
        /*0124*/ 	.byte	0x04, 0x10
        /*0126*/ 	.short	(.L_27 - .L_26)
.L_26:
        /*0128*/ 	.word	0x00000080
        /*012c*/ 	.word	0x00000001
        /*0130*/ 	.word	0x00000001
.L_27:


//--------------------- .nv.callgraph             --------------------------
	.section	.nv.callgraph,"",@"SHT_CUDA_CALLGRAPH"
	.align	4
	.sectionentsize	8
	.align		4
        /*0000*/ 	.word	0x00000000
	.align		4
        /*0004*/ 	.word	0xffffffff
	.align		4
        /*0008*/ 	.word	0x00000000
	.align		4
        /*000c*/ 	.word	0xfffffffe
	.align		4
        /*0010*/ 	.word	0x00000000
	.align		4
        /*0014*/ 	.word	0xfffffffd
	.align		4
        /*0018*/ 	.word	0x00000000
	.align		4
        /*001c*/ 	.word	0xfffffffc


//--------------------- .nv.rel.action            --------------------------
	.section	.nv.rel.action,"",@"SHT_CUDA_RELOCINFO"
	.align	8
	.sectionentsize	8
        /*0000*/ 	.byte	0x73, 0x00, 0x00, 0x00, 0x00, 0x00, 0x00, 0x00, 0x00, 0x00, 0x00, 0x11, 0x25, 0x00, 0x05, 0x36


//--------------------- .nv.constant0.triton_per_fused__softmax_add_10 --------------------------
	.section	.nv.constant0.triton_per_fused__softmax_add_10,"a",@progbits
	.sectionflags	@""
	.align	4
.nv.constant0.triton_per_fused__softmax_add_10:
	.zero		384


//--------------------- .text.triton_per_fused__softmax_add_10 --------------------------
	.section	.text.triton_per_fused__softmax_add_10,"ax",@progbits
	.sectioninfo	@"SHI_REGISTERS=22"
	.align	128
        .global         triton_per_fused__softmax_add_10
        .type           triton_per_fused__softmax_add_10,@function
        .size           triton_per_fused__softmax_add_10,(.L_x_1 - triton_per_fused__softmax_add_10)
        .other          triton_per_fused__softmax_add_10,@"STO_CUDA_ENTRY STV_DEFAULT"
triton_per_fused__softmax_add_10:
.text.triton_per_fused__softmax_add_10:
[----:B------:R-:W-:Y:S02]  /*0000*/  IMAD.MOV.U32 R1, RZ, RZ, c[0x0][0x28] ;  /* 0x00000a00ff017624 */ /* 0x000fe400078e00ff */
[----:B------:R-:W0:Y:S01]  /*0010*/  S2R R2, SR_TID.X ;  /* 0x0000000000027919 */ /* 0x000e220000002100 */
[----:B------:R-:W1:Y:S01]  /*0020*/  S2UR UR4, SR_CTAID.X ;  /* 0x00000000000479c3 */ /* 0x000e620000002500 */
[----:B------:R-:W-:Y:S01]  /*0030*/  IMAD.MOV.U32 R19, RZ, RZ, 0x4 ;  /* 0x00000004ff137424 */ /* 0x000fe200078e00ff */
[----:B------:R-:W-:Y:S01]  /*0040*/  CS2R R8, SRZ ;  /* 0x0000000000087805 */ /* 0x000fe2000001ff00 */
[----:B0-----:R-:W-:Y:S01]  /*0050*/  SHF.R.U32.HI R0, RZ, 0x5, R2 ;  /* 0x00000005ff007819 */ /* 0x001fe20000011602 */
[----:B-1----:R-:W-:Y:S01]  /*0060*/  USHF.L.U32 UR4, UR4, 0x3, URZ ;  /* 0x0000000304047899 */ /* 0x002fe2000800063f */
[----:B------:R-:W-:Y:S02]  /*0070*/  SHF.L.U32 R2, R2, 0x1, RZ ;  /* 0x0000000102027819 */ /* 0x000fe400000006ff */
[----:B------:R-:W-:Y:S02]  /*0080*/  SGXT.U32 R0, R0, 0x2 ;  /* 0x000000020000781a */ /* 0x000fe40000000000 */
[----:B------:R-:W-:-:S02]  /*0090*/  LOP3.LUT R7, R2, 0x3e, RZ, 0xc0, !PT ;  /* 0x0000003e02077812 */ /* 0x000fc400078ec0ff */
[----:B------:R-:W-:Y:S01]  /*00a0*/  LOP3.LUT R0, R0, UR4, RZ, 0xfc, !PT ;  /* 0x0000000400007c12 */ /* 0x000fe2000f8efcff */
[----:B------:R-:W-:Y:S01]  /*00b0*/  ULDC.64 UR4, c[0x0][0x118] ;  /* 0x0000460000047ab9 */ /* 0x000fe20000000a00 */
[----:B------:R-:W-:Y:S02]  /*00c0*/  ISETP.GE.U32.AND P0, PT, R7, 0x32, PT ;  /* 0x000000320700780c */ /* 0x000fe40003f06070 */
[C---:B------:R-:W-:Y:S01]  /*00d0*/  LOP3.LUT R6, R0.reuse, 0x4, RZ, 0xfc, !PT ;  /* 0x0000000400067812 */ /* 0x040fe200078efcff */
[C---:B------:R-:W-:Y:S01]  /*00e0*/  IMAD.HI R3, R0.reuse, 0x51eb851f, RZ ;  /* 0x51eb851f00037827 */ /* 0x040fe200078e02ff */
[----:B------:R-:W-:Y:S02]  /*00f0*/  ISETP.LT.AND P1, PT, R0, 0x190, !P0 ;  /* 0x000001900000780c */ /* 0x000fe40004721270 */
[----:B------:R-:W-:Y:S01]  /*0100*/  ISETP.LT.AND P0, PT, R6, 0x190, !P0 ;  /* 0x000001900600780c */ /* 0x000fe20004701270 */
[----:B------:R-:W-:Y:S01]  /*0110*/  IMAD R12, R0, 0x32, R7 ;  /* 0x00000032000c7824 */ /* 0x000fe200078e0207 */
[----:B------:R-:W-:-:S03]  /*0120*/  SHF.R.U32.HI R4, RZ, 0x1f, R3 ;  /* 0x0000001fff047819 */ /* 0x000fc60000011603 */
[----:B------:R-:W-:Y:S01]  /*0130*/  IMAD.WIDE R10, R12, R19, c[0x0][0x168] ;  /* 0x00005a000c0a7625 */ /* 0x000fe200078e0213 */
[----:B------:R-:W-:-:S03]  /*0140*/  LEA.HI.SX32 R3, R3, R4, 0x1c ;  /* 0x0000000403037211 */ /* 0x000fc600078fe2ff */
[----:B------:R-:W-:-:S04]  /*0150*/  IMAD.HI R4, R6, 0x51eb851f, RZ ;  /* 0x51eb851f06047827 */ /* 0x000fc800078e02ff */
[----:B------:R-:W-:Y:S01]  /*0160*/  IMAD R2, R3, -0x32, R0 ;  /* 0xffffffce03027824 */ /* 0x000fe200078e0200 */
[----:B------:R-:W-:-:S03]  /*0170*/  SHF.R.U32.HI R5, RZ, 0x1f, R4 ;  /* 0x0000001fff057819 */ /* 0x000fc60000011604 */
[----:B------:R-:W-:Y:S01]  /*0180*/  IMAD R2, R2, 0x32, R7 ;  /* 0x0000003202027824 */ /* 0x000fe200078e0207 */
[----:B------:R-:W-:-:S03]  /*0190*/  LEA.HI.SX32 R13, R4, R5, 0x1c ;  /* 0x00000005040d7211 */ /* 0x000fc600078fe2ff */
[----:B------:R-:W-:Y:S02]  /*01a0*/  IMAD R4, R3, 0x9e0, R2 ;  /* 0x000009e003047824 */ /* 0x000fe400078e0202 */
[----:B------:R-:W-:Y:S01]  /*01b0*/  CS2R R2, SRZ ;  /* 0x0000000000027805 */ /* 0x000fe2000001ff00 */
[----:B------:R-:W-:Y:S02]  /*01c0*/  IMAD R0, R13, -0x32, R6 ;  /* 0xffffffce0d007824 */ /* 0x000fe400078e0206 */
[----:B------:R-:W-:-:S03]  /*01d0*/  IMAD.WIDE R4, R4, R19, c[0x0][0x160] ;  /* 0x0000580004047625 */ /* 0x000fc600078e0213 */
[----:B------:R-:W2:Y:S01]  /*01e0*/  @P1 LDG.E.64 R2, [R10.64] ;  /* 0x000000040a021981 */ /* 0x000ea2000c1e1b00 */
[----:B------:R-:W-:-:S03]  /*01f0*/  IMAD R0, R0, 0x32, R7 ;  /* 0x0000003200007824 */ /* 0x000fc600078e0207 */
[----:B------:R-:W2:Y:S01]  /*0200*/  @P1 LDG.E.64 R8, [R4.64] ;  /* 0x0000000404081981 */ /* 0x000ea2000c1e1b00 */
[----:B------:R-:W-:Y:S01]  /*0210*/  IADD3 R12, R12, 0xc8, RZ ;  /* 0x000000c80c0c7810 */ /* 0x000fe20007ffe0ff */
[----:B------:R-:W-:Y:S01]  /*0220*/  IMAD R0, R13, 0x9e0, R0 ;  /* 0x000009e00d007824 */ /* 0x000fe200078e0200 */
[----:B------:R-:W-:Y:S01]  /*0230*/  CS2R R14, SRZ ;  /* 0x00000000000e7805 */ /* 0x000fe2000001ff00 */
[----:B------:R-:W-:Y:S02]  /*0240*/  CS2R R16, SRZ ;  /* 0x0000000000107805 */ /* 0x000fe4000001ff00 */
[----:B------:R-:W-:-:S04]  /*0250*/  IMAD.WIDE R12, R12, R19, c[0x0][0x168] ;  /* 0x00005a000c0c7625 */ /* 0x000fc800078e0213 */
[----:B------:R-:W-:Y:S01]  /*0260*/  IMAD.WIDE R6, R0, R19, c[0x0][0x160] ;  /* 0x0000580000067625 */ /* 0x000fe200078e0213 */
[----:B------:R-:W3:Y:S04]  /*0270*/  @P0 LDG.E.64 R14, [R12.64] ;  /* 0x000000040c0e0981 */ /* 0x000ee8000c1e1b00 */
[----:B------:R-:W3:Y:S01]  /*0280*/  @P0 LDG.E.64 R16, [R6.64] ;  /* 0x0000000406100981 */ /* 0x000ee2000c1e1b00 */
[----:B--2---:R-:W-:Y:S01]  /*0290*/  FADD R3, R9, R3 ;  /* 0x0000000309037221 */ /* 0x004fe20000000000 */
[----:B------:R-:W-:-:S04]  /*02a0*/  FADD R2, R8, R2 ;  /* 0x0000000208027221 */ /* 0x000fc80000000000 */
[----:B------:R-:W-:Y:S02]  /*02b0*/  FSEL R9, R3, -INF , P1 ;  /* 0xff80000003097808 */ /* 0x000fe40000800000 */
[----:B------:R-:W-:-:S04]  /*02c0*/  FSEL R0, R2, -INF , P1 ;  /* 0xff80000002007808 */ /* 0x000fc80000800000 */
[----:B------:R-:W-:Y:S01]  /*02d0*/  FSETP.GT.AND P2, PT, R0, R9, PT ;  /* 0x000000090000720b */ /* 0x000fe20003f44000 */
[----:B---3--:R-:W-:Y:S01]  /*02e0*/  FADD R14, R16, R14 ;  /* 0x0000000e100e7221 */ /* 0x008fe20000000000 */
[----:B------:R-:W-:Y:S01]  /*02f0*/  FADD R15, R17, R15 ;  /* 0x0000000f110f7221 */ /* 0x000fe20000000000 */
[----:B------:R-:W-:-:S03]  /*0300*/  FSETP.NAN.AND P3, PT, R0, R0, PT ;  /* 0x000000000000720b */ /* 0x000fc60003f68000 */
[----:B------:R-:W-:Y:S02]  /*0310*/  FSEL R8, R14, -INF , P0 ;  /* 0xff8000000e087808 */ /* 0x000fe40000000000 */
[----:B------:R-:W-:-:S05]  /*0320*/  FSEL R11, R15, -INF , P0 ;  /* 0xff8000000f0b7808 */ /* 0x000fca0000000000 */
[----:B------:R-:W-:Y:S02]  /*0330*/  @!P2 FSEL R0, R0, R9, P3 ;  /* 0x000000090000a208 */ /* 0x000fe40001800000 */
[----:B------:R-:W-:-:S03]  /*0340*/  FSETP.GT.AND P2, PT, R8, R11, PT ;  /* 0x0000000b0800720b */ /* 0x000fc60003f44000 */
[----:B------:R-:W0:Y:S01]  /*0350*/  SHFL.BFLY PT, R9, R0, 0x10, 0x1f ;  /* 0x0e001f0000097f89 */ /* 0x000e2200000e0000 */
[----:B------:R-:W-:-:S09]  /*0360*/  FSETP.NAN.AND P3, PT, R8, R8, PT ;  /* 0x000000080800720b */ /* 0x000fd20003f68000 */
[----:B------:R-:W-:-:S05]  /*0370*/  @!P2 FSEL R8, R8, R11, P3 ;  /* 0x0000000b0808a208 */ /* 0x000fca0001800000 */
[----:B------:R-:W1:Y:S01]  /*0380*/  SHFL.BFLY PT, R11, R8, 0x10, 0x1f ;  /* 0x0e001f00080b7f89 */ /* 0x000e6200000e0000 */
[C---:B0-----:R-:W-:Y:S02]  /*0390*/  FSETP.GT.AND P2, PT, R0.reuse, R9, PT ;  /* 0x000000090000720b */ /* 0x041fe40003f44000 */
[----:B------:R-:W-:-:S11]  /*03a0*/  FSETP.NAN.AND P3, PT, R0, R0, PT ;  /* 0x000000000000720b */ /* 0x000fd60003f68000 */
[----:B------:R-:W-:Y:S02]  /*03b0*/  @!P2 FSEL R0, R0, R9, P3 ;  /* 0x000000090000a208 */ /* 0x000fe40001800000 */
[----:B-1----:R-:W-:-:S03]  /*03c0*/  FSETP.GT.AND P2, PT, R8, R11, PT ;  /* 0x0000000b0800720b */ /* 0x002fc60003f44000 */
        /* <DEDUP_REMOVED lines=31> */
[C---:B-1----:R-:W-:Y:S02]  /*05c0*/  FSETP.GT.AND P2, PT, R8.reuse, R11, PT ;  /* 0x0000000b0800720b */ /* 0x042fe40003f44000 */
[----:B------:R-:W-:Y:S01]  /*05d0*/  FSETP.NAN.AND P3, PT, R8, R8, PT ;  /* 0x000000080800720b */ /* 0x000fe20003f68000 */
[--C-:B------:R-:W-:Y:S01]  /*05e0*/  FADD R2, R2, -R0.reuse ;  /* 0x8000000002027221 */ /* 0x100fe20000000000 */
[----:B------:R-:W-:-:S03]  /*05f0*/  FADD R0, R3, -R0 ;  /* 0x8000000003007221 */ /* 0x000fc60000000000 */
[----:B------:R-:W-:Y:S01]  /*0600*/  FMUL R2, R2, 1.4426950216293334961 ;  /* 0x3fb8aa3b02027820 */ /* 0x000fe20000400000 */
[----:B------:R-:W-:-:S05]  /*0610*/  FMUL R3, R0, 1.4426950216293334961 ;  /* 0x3fb8aa3b00037820 */ /* 0x000fca0000400000 */
[----:B------:R-:W-:Y:S02]  /*0620*/  @!P2 FSEL R8, R8, R11, P3 ;  /* 0x0000000b0808a208 */ /* 0x000fe40001800000 */
[----:B------:R-:W-:-:S03]  /*0630*/  FSETP.GEU.AND P2, PT, R2, -126, PT ;  /* 0xc2fc00000200780b */ /* 0x000fc60003f4e000 */
[--C-:B------:R-:W-:Y:S01]  /*0640*/  FADD R14, R14, -R8.reuse ;  /* 0x800000080e0e7221 */ /* 0x100fe20000000000 */
[----:B------:R-:W-:Y:S01]  /*0650*/  FADD R8, R15, -R8 ;  /* 0x800000080f087221 */ /* 0x000fe20000000000 */
[----:B------:R-:W-:Y:S02]  /*0660*/  FSETP.GEU.AND P3, PT, R3, -126, PT ;  /* 0xc2fc00000300780b */ /* 0x000fe40003f6e000 */
[----:B------:R-:W-:Y:S01]  /*0670*/  FMUL R14, R14, 1.4426950216293334961 ;  /* 0x3fb8aa3b0e0e7820 */ /* 0x000fe20000400000 */
[----:B------:R-:W-:-:S04]  /*0680*/  FMUL R10, R8, 1.4426950216293334961 ;  /* 0x3fb8aa3b080a7820 */ /* 0x000fc80000400000 */
[----:B------:R-:W-:Y:S02]  /*0690*/  FSETP.GEU.AND P4, PT, R14, -126, PT ;  /* 0xc2fc00000e00780b */ /* 0x000fe40003f8e000 */
[----:B------:R-:W-:Y:S01]  /*06a0*/  FSETP.GEU.AND P5, PT, R10, -126, PT ;  /* 0xc2fc00000a00780b */ /* 0x000fe20003fae000 */
[----:B------:R-:W-:-:S03]  /*06b0*/  @!P2 FMUL R2, R2, 0.5 ;  /* 0x3f0000000202a820 */ /* 0x000fc60000400000 */
[----:B------:R-:W-:Y:S01]  /*06c0*/  @!P3 FMUL R3, R3, 0.5 ;  /* 0x3f0000000303b820 */ /* 0x000fe20000400000 */
[----:B------:R-:W0:Y:S08]  /*06d0*/  MUFU.EX2 R0, R2 ;  /* 0x0000000200007308 */ /* 0x000e300000000800 */
[----:B------:R-:W1:Y:S01]  /*06e0*/  MUFU.EX2 R9, R3 ;  /* 0x0000000300097308 */ /* 0x000e620000000800 */
[----:B------:R-:W-:Y:S01]  /*06f0*/  @!P4 FMUL R14, R14, 0.5 ;  /* 0x3f0000000e0ec820 */ /* 0x000fe20000400000 */
[----:B------:R-:W-:-:S06]  /*0700*/  @!P5 FMUL R10, R10, 0.5 ;  /* 0x3f0000000a0ad820 */ /* 0x000fcc0000400000 */
[----:B------:R-:W2:Y:S08]  /*0710*/  MUFU.EX2 R8, R14 ;  /* 0x0000000e00087308 */ /* 0x000eb00000000800 */
[----:B------:R-:W3:Y:S01]  /*0720*/  MUFU.EX2 R11, R10 ;  /* 0x0000000a000b7308 */ /* 0x000ee20000000800 */
[----:B0-----:R-:W-:Y:S01]  /*0730*/  @!P2 FMUL R0, R0, R0 ;  /* 0x000000000000a220 */ /* 0x001fe20000400000 */
[----:B-1----:R-:W-:-:S04]  /*0740*/  @!P3 FMUL R9, R9, R9 ;  /* 0x000000090909b220 */ /* 0x002fc80000400000 */
[----:B------:R-:W-:Y:S01]  /*0750*/  FADD R12, R0, R9 ;  /* 0x00000009000c7221 */ /* 0x000fe20000000000 */
[----:B--2---:R-:W-:-:S04]  /*0760*/  @!P4 FMUL R8, R8, R8 ;  /* 0x000000080808c220 */ /* 0x004fc80000400000 */
[----:B------:R-:W-:Y:S01]  /*0770*/  FSEL R12, R12, RZ, P1 ;  /* 0x000000ff0c0c7208 */ /* 0x000fe20000800000 */
[----:B---3--:R-:W-:-:S04]  /*0780*/  @!P5 FMUL R11, R11, R11 ;  /* 0x0000000b0b0bd220 */ /* 0x008fc80000400000 */
[----:B------:R-:W0:Y:S01]  /*0790*/  SHFL.BFLY PT, R3, R12, 0x10, 0x1f ;  /* 0x0e001f000c037f89 */ /* 0x000e2200000e0000 */
[----:B------:R-:W-:-:S05]  /*07a0*/  FADD R2, R8, R11 ;  /* 0x0000000b08027221 */ /* 0x000fca0000000000 */
[----:B------:R-:W-:-:S05]  /*07b0*/  FSEL R2, R2, RZ, P0 ;  /* 0x000000ff02027208 */ /* 0x000fca0000000000 */
[----:B------:R-:W1:Y:S01]  /*07c0*/  SHFL.BFLY PT, R13, R2, 0x10, 0x1f ;  /* 0x0e001f00020d7f89 */ /* 0x000e6200000e0000 */
[----:B0-----:R-:W-:-:S05]  /*07d0*/  FADD R3, R12, R3 ;  /* 0x000000030c037221 */ /* 0x001fca0000000000 */
[----:B------:R-:W0:Y:S01]  /*07e0*/  SHFL.BFLY PT, R10, R3, 0x8, 0x1f ;  /* 0x0d001f00030a7f89 */ /* 0x000e2200000e0000 */
[----:B-1----:R-:W-:-:S05]  /*07f0*/  FADD R14, R2, R13 ;  /* 0x0000000d020e7221 */ /* 0x002fca0000000000 */
        /* <DEDUP_REMOVED lines=14> */
[C---:B------:R-:W-:Y:S02]  /*08e0*/  FSETP.GT.AND P2, PT, |R3|.reuse, 8.50705917302346158658e+37, PT ;  /* 0x7e8000000300780b */ /* 0x040fe40003f44200 */
[----:B------:R-:W-:Y:S01]  /*08f0*/  FSETP.GEU.AND P4, PT, |R3|, 1.175494350822287508e-38, PT ;  /* 0x008000000300780b */ /* 0x000fe20003f8e200 */
[----:B-1----:R-:W-:-:S05]  /*0900*/  FADD R2, R17, R2 ;  /* 0x0000000211027221 */ /* 0x002fca0000000000 */
[----:B------:R-:W-:-:S05]  /*0910*/  FSETP.GT.AND P3, PT, |R2|, 8.50705917302346158658e+37, PT ;  /* 0x7e8000000200780b */ /* 0x000fca0003f64200 */
[----:B------:R-:W-:Y:S01]  /*0920*/  @P2 FMUL R3, R3, 0.25 ;  /* 0x3e80000003032820 */ /* 0x000fe20000400000 */
[----:B------:R-:W-:-:S03]  /*0930*/  FSETP.GEU.AND P5, PT, |R2|, 1.175494350822287508e-38, PT ;  /* 0x008000000200780b */ /* 0x000fc60003fae200 */
[----:B------:R-:W-:-:S06]  /*0940*/  @!P4 FMUL R3, R3, 16777216 ;  /* 0x4b8000000303c820 */ /* 0x000fcc0000400000 */
[----:B------:R-:W0:Y:S01]  /*0950*/  MUFU.RCP R3, R3 ;  /* 0x0000000300037308 */ /* 0x000e220000001000 */
[----:B------:R-:W-:-:S04]  /*0960*/  @P3 FMUL R2, R2, 0.25 ;  /* 0x3e80000002023820 */ /* 0x000fc80000400000 */
[----:B------:R-:W-:Y:S01]  /*0970*/  @!P5 FMUL R2, R2, 16777216 ;  /* 0x4b8000000202d820 */ /* 0x000fe20000400000 */
[----:B------:R-:W-:Y:S01]  /*0980*/  @P2 FMUL R0, R0, 0.25 ;  /* 0x3e80000000002820 */ /* 0x000fe20000400000 */
[----:B------:R-:W-:-:S04]  /*0990*/  @P2 FMUL R9, R9, 0.25 ;  /* 0x3e80000009092820 */ /* 0x000fc80000400000 */
[----:B------:R-:W1:Y:S01]  /*09a0*/  MUFU.RCP R2, R2 ;  /* 0x0000000200027308 */ /* 0x000e620000001000 */
[----:B------:R-:W-:Y:S01]  /*09b0*/  @!P4 FMUL R0, R0, 16777216 ;  /* 0x4b8000000000c820 */ /* 0x000fe20000400000 */
[----:B------:R-:W-:Y:S01]  /*09c0*/  @!P4 FMUL R9, R9, 16777216 ;  /* 0x4b8000000909c820 */ /* 0x000fe20000400000 */
[----:B------:R-:W-:Y:S01]  /*09d0*/  @P3 FMUL R8, R8, 0.25 ;  /* 0x3e80000008083820 */ /* 0x000fe20000400000 */
[----:B------:R-:W-:Y:S01]  /*09e0*/  @P3 FMUL R11, R11, 0.25 ;  /* 0x3e8000000b0b3820 */ /* 0x000fe20000400000 */
[C---:B0-----:R-:W-:Y:S01]  /*09f0*/  FMUL R12, R3.reuse, R0 ;  /* 0x00000000030c7220 */ /* 0x041fe20000400000 */
[----:B------:R-:W-:Y:S01]  /*0a00*/  FMUL R13, R3, R9 ;  /* 0x00000009030d7220 */ /* 0x000fe20000400000 */
[----:B------:R-:W-:Y:S01]  /*0a10*/  @!P5 FMUL R8, R8, 16777216 ;  /* 0x4b8000000808d820 */ /* 0x000fe20000400000 */
[----:B------:R-:W-:-:S03]  /*0a20*/  @!P5 FMUL R11, R11, 16777216 ;  /* 0x4b8000000b0bd820 */ /* 0x000fc60000400000 */
[----:B------:R0:W-:Y:S01]  /*0a30*/  @P1 STG.E.64 [R4.64], R12 ;  /* 0x0000000c04001986 */ /* 0x0001e2000c101b04 */
[C---:B-1----:R-:W-:Y:S01]  /*0a40*/  FMUL R8, R2.reuse, R8 ;  /* 0x0000000802087220 */ /* 0x042fe20000400000 */
[----:B------:R-:W-:Y:S01]  /*0a50*/  FMUL R9, R2, R11 ;  /* 0x0000000b02097220 */ /* 0x000fe20000400000 */
[----:B------:R-:W-:Y:S06]  /*0a60*/  @!P0 EXIT ;  /* 0x000000000000894d */ /* 0x000fec0003800000 */
[----:B------:R-:W-:Y:S01]  /*0a70*/  STG.E.64 [R6.64], R8 ;  /* 0x0000000806007986 */ /* 0x000fe2000c101b04 */
[----:B------:R-:W-:Y:S05]  /*0a80*/  EXIT ;  /* 0x000000000000794d */ /* 0x000fea0003800000 */
.L_x_0:
[----:B------:R-:W-:-:S00]  /*0a90*/  BRA `(.L_x_0) ;  /* 0xfffffff000007947 */ /* 0x000fc0000383ffff */
[----:B------:R-:W-:-:S00]  /*0aa0*/  NOP ;  /* 0x0000000000007918 */ /* 0x000fc00000000000 */
        /* <DEDUP_REMOVED lines=13> */
.L_x_1:
